//
// Generated by NVIDIA NVVM Compiler
//
// Compiler Build ID: CL-36424714
// Cuda compilation tools, release 13.0, V13.0.88
// Based on NVVM 20.0.0
//

.version 9.0
.target sm_100
.address_size 64

	// .globl	_Z9scanBlks1PiS_iS_
.extern .shared .align 16 .b8 s_data[];

.visible .entry _Z9scanBlks1PiS_iS_(
	.param .u64 .ptr .align 1 _Z9scanBlks1PiS_iS__param_0,
	.param .u64 .ptr .align 1 _Z9scanBlks1PiS_iS__param_1,
	.param .u32 _Z9scanBlks1PiS_iS__param_2,
	.param .u64 .ptr .align 1 _Z9scanBlks1PiS_iS__param_3
)
{
	.reg .pred 	%p<7>;
	.reg .b32 	%r<27>;
	.reg .b64 	%rd<13>;

	ld.param.u64 	%rd1, [_Z9scanBlks1PiS_iS__param_0];
	ld.param.u64 	%rd2, [_Z9scanBlks1PiS_iS__param_1];
	ld.param.u32 	%r8, [_Z9scanBlks1PiS_iS__param_2];
	ld.param.u64 	%rd3, [_Z9scanBlks1PiS_iS__param_3];
	mov.u32 	%r1, %ctaid.x;
	mov.u32 	%r2, %ntid.x;
	mov.u32 	%r3, %tid.x;
	mad.lo.s32 	%r4, %r1, %r2, %r3;
	setp.ge.s32 	%p1, %r4, %r8;
	shl.b32 	%r9, %r3, 2;
	mov.u32 	%r10, s_data;
	add.s32 	%r5, %r10, %r9;
	@%p1 bra 	$L__BB0_2;
	cvta.to.global.u64 	%rd4, %rd1;
	mul.wide.s32 	%rd5, %r4, 4;
	add.s64 	%rd6, %rd4, %rd5;
	ld.global.u32 	%r12, [%rd6];
	st.shared.u32 	[%r5], %r12;
	bra.uni 	$L__BB0_3;
$L__BB0_2:
	mov.b32 	%r11, 0;
	st.shared.u32 	[%r5], %r11;
$L__BB0_3:
	bar.sync 	0;
	setp.lt.u32 	%p2, %r2, 2;
	@%p2 bra 	$L__BB0_8;
	mov.b32 	%r26, 1;
$L__BB0_5:
	setp.lt.u32 	%p3, %r3, %r26;
	@%p3 bra 	$L__BB0_7;
	sub.s32 	%r14, %r3, %r26;
	shl.b32 	%r15, %r14, 2;
	add.s32 	%r17, %r10, %r15;
	ld.shared.u32 	%r18, [%r17];
	bar.sync 	0;
	ld.shared.u32 	%r19, [%r5];
	add.s32 	%r20, %r19, %r18;
	st.shared.u32 	[%r5], %r20;
$L__BB0_7:
	bar.sync 	0;
	shl.b32 	%r26, %r26, 1;
	setp.lt.u32 	%p4, %r26, %r2;
	@%p4 bra 	$L__BB0_5;
$L__BB0_8:
	setp.ge.s32 	%p5, %r4, %r8;
	@%p5 bra 	$L__BB0_10;
	ld.shared.u32 	%r21, [%r5];
	cvta.to.global.u64 	%rd7, %rd2;
	mul.wide.s32 	%rd8, %r4, 4;
	add.s64 	%rd9, %rd7, %rd8;
	st.global.u32 	[%rd9], %r21;
$L__BB0_10:
	setp.eq.s64 	%p6, %rd3, 0;
	@%p6 bra 	$L__BB0_12;
	shl.b32 	%r22, %r2, 2;
	add.s32 	%r24, %r10, %r22;
	ld.shared.u32 	%r25, [%r24+-4];
	cvta.to.global.u64 	%rd10, %rd3;
	mul.wide.u32 	%rd11, %r1, 4;
	add.s64 	%rd12, %rd10, %rd11;
	st.global.u32 	[%rd12], %r25;
$L__BB0_12:
	ret;

}
	// .globl	_Z9scanBlks2PiS_iS_
.visible .entry _Z9scanBlks2PiS_iS_(
	.param .u64 .ptr .align 1 _Z9scanBlks2PiS_iS__param_0,
	.param .u64 .ptr .align 1 _Z9scanBlks2PiS_iS__param_1,
	.param .u32 _Z9scanBlks2PiS_iS__param_2,
	.param .u64 .ptr .align 1 _Z9scanBlks2PiS_iS__param_3
)
{
	.reg .pred 	%p<13>;
	.reg .b32 	%r<54>;
	.reg .b64 	%rd<17>;

	ld.param.u64 	%rd4, [_Z9scanBlks2PiS_iS__param_0];
	ld.param.u64 	%rd5, [_Z9scanBlks2PiS_iS__param_1];
	ld.param.u32 	%r16, [_Z9scanBlks2PiS_iS__param_2];
	ld.param.u64 	%rd3, [_Z9scanBlks2PiS_iS__param_3];
	cvta.to.global.u64 	%rd1, %rd5;
	cvta.to.global.u64 	%rd2, %rd4;
	mov.u32 	%r1, %ctaid.x;
	mov.u32 	%r53, %ntid.x;
	mul.lo.s32 	%r17, %r1, %r53;
	shl.b32 	%r18, %r17, 1;
	mov.u32 	%r3, %tid.x;
	add.s32 	%r4, %r18, %r3;
	add.s32 	%r5, %r4, %r53;
	setp.ge.s32 	%p1, %r4, %r16;
	shl.b32 	%r19, %r3, 2;
	mov.u32 	%r20, s_data;
	add.s32 	%r6, %r20, %r19;
	@%p1 bra 	$L__BB1_2;
	mul.wide.s32 	%rd6, %r4, 4;
	add.s64 	%rd7, %rd2, %rd6;
	ld.global.u32 	%r21, [%rd7];
	st.shared.u32 	[%r6], %r21;
$L__BB1_2:
	setp.ge.s32 	%p2, %r5, %r16;
	shl.b32 	%r22, %r53, 2;
	add.s32 	%r7, %r6, %r22;
	@%p2 bra 	$L__BB1_4;
	mul.wide.s32 	%rd8, %r5, 4;
	add.s64 	%rd9, %rd2, %rd8;
	ld.global.u32 	%r23, [%rd9];
	st.shared.u32 	[%r7], %r23;
$L__BB1_4:
	bar.sync 	0;
	shl.b32 	%r8, %r53, 1;
	shl.b32 	%r25, %r3, 1;
	add.s32 	%r9, %r25, 2;
	mov.b32 	%r52, 1;
$L__BB1_5:
	mul.lo.s32 	%r11, %r52, %r9;
	add.s32 	%r26, %r11, -1;
	setp.ge.u32 	%p3, %r26, %r8;
	@%p3 bra 	$L__BB1_7;
	sub.s32 	%r27, %r11, %r52;
	shl.b32 	%r28, %r27, 2;
	add.s32 	%r30, %r20, %r28;
	ld.shared.u32 	%r31, [%r30+-4];
	shl.b32 	%r32, %r52, 2;
	add.s32 	%r33, %r30, %r32;
	ld.shared.u32 	%r34, [%r33+-4];
	add.s32 	%r35, %r34, %r31;
	st.shared.u32 	[%r33+-4], %r35;
$L__BB1_7:
	bar.sync 	0;
	shl.b32 	%r52, %r52, 1;
	setp.lt.u32 	%p4, %r52, %r8;
	@%p4 bra 	$L__BB1_5;
	setp.lt.u32 	%p5, %r53, 2;
	@%p5 bra 	$L__BB1_12;
$L__BB1_9:
	shr.u32 	%r14, %r53, 1;
	mul.lo.s32 	%r15, %r14, %r9;
	add.s32 	%r36, %r15, %r14;
	add.s32 	%r37, %r36, -1;
	setp.ge.u32 	%p6, %r37, %r8;
	@%p6 bra 	$L__BB1_11;
	shl.b32 	%r38, %r15, 2;
	add.s32 	%r40, %r20, %r38;
	ld.shared.u32 	%r41, [%r40+-4];
	shl.b32 	%r42, %r14, 2;
	add.s32 	%r43, %r40, %r42;
	ld.shared.u32 	%r44, [%r43+-4];
	add.s32 	%r45, %r44, %r41;
	st.shared.u32 	[%r43+-4], %r45;
$L__BB1_11:
	bar.sync 	0;
	setp.gt.u32 	%p7, %r53, 3;
	mov.u32 	%r53, %r14;
	@%p7 bra 	$L__BB1_9;
$L__BB1_12:
	setp.ge.s32 	%p8, %r4, %r16;
	@%p8 bra 	$L__BB1_14;
	ld.shared.u32 	%r46, [%r6];
	mul.wide.s32 	%rd10, %r4, 4;
	add.s64 	%rd11, %rd1, %rd10;
	st.global.u32 	[%rd11], %r46;
$L__BB1_14:
	setp.ge.s32 	%p9, %r5, %r16;
	@%p9 bra 	$L__BB1_16;
	ld.shared.u32 	%r47, [%r7];
	mul.wide.s32 	%rd12, %r5, 4;
	add.s64 	%rd13, %rd1, %rd12;
	st.global.u32 	[%rd13], %r47;
$L__BB1_16:
	setp.eq.s64 	%p10, %rd3, 0;
	setp.ne.s32 	%p11, %r3, 0;
	or.pred  	%p12, %p11, %p10;
	@%p12 bra 	$L__BB1_18;
	shl.b32 	%r48, %r8, 2;
	add.s32 	%r50, %r20, %r48;
	ld.shared.u32 	%r51, [%r50+-4];
	cvta.to.global.u64 	%rd14, %rd3;
	mul.wide.u32 	%rd15, %r1, 4;
	add.s64 	%rd16, %rd14, %rd15;
	st.global.u32 	[%rd16], %r51;
$L__BB1_18:
	ret;

}
	// .globl	_Z10addPrevSumPiS_i
.visible .entry _Z10addPrevSumPiS_i(
	.param .u64 .ptr .align 1 _Z10addPrevSumPiS_i_param_0,
	.param .u64 .ptr .align 1 _Z10addPrevSumPiS_i_param_1,
	.param .u32 _Z10addPrevSumPiS_i_param_2
)
{
	.reg .pred 	%p<2>;
	.reg .b32 	%r<10>;
	.reg .b64 	%rd<9>;

	ld.param.u64 	%rd1, [_Z10addPrevSumPiS_i_param_0];
	ld.param.u64 	%rd2, [_Z10addPrevSumPiS_i_param_1];
	ld.param.u32 	%r3, [_Z10addPrevSumPiS_i_param_2];
	mov.u32 	%r1, %ctaid.x;
	mov.u32 	%r4, %ntid.x;
	mov.u32 	%r5, %tid.x;
	add.s32 	%r6, %r4, %r5;
	mad.lo.s32 	%r2, %r1, %r4, %r6;
	setp.ge.s32 	%p1, %r2, %r3;
	@%p1 bra 	$L__BB2_2;
	cvta.to.global.u64 	%rd3, %rd1;
	cvta.to.global.u64 	%rd4, %rd2;
	mul.wide.u32 	%rd5, %r1, 4;
	add.s64 	%rd6, %rd3, %rd5;
	ld.global.u32 	%r7, [%rd6];
	mul.wide.s32 	%rd7, %r2, 4;
	add.s64 	%rd8, %rd4, %rd7;
	ld.global.u32 	%r8, [%rd8];
	add.s32 	%r9, %r8, %r7;
	st.global.u32 	[%rd8], %r9;
$L__BB2_2:
	ret;

}


// ===== COMPILED SASS (sm_100) =====

	.target	sm_100

	.elftype	@"ET_EXEC"


//--------------------- .note.nv.tkinfo           --------------------------
	.section	.note.nv.tkinfo,"",@"SHT_NOTE"
	.sectionflags	@"SHF_NOTE_NV_TKINFO"
	.tkinfo
        /*0018*/ 	.word	0x00000002
        /*0030*/ 	.string	""
        /*0030*/ 	.string	"ptxas"
        /*0030*/ 	.string	"Cuda compilation tools, release 13.0, V13.0.88"
        /*0030*/ 	.string	"Build cuda_13.0.r13.0/compiler.36424714_0"
        /*0030*/ 	.string	"-arch sm_100 -m 64 "



//--------------------- .note.nv.cuinfo           --------------------------
	.section	.note.nv.cuinfo,"",@"SHT_NOTE"
	.sectionflags	@"SHF_NOTE_NV_CUINFO"
        /*0018*/ 	.short	0x0002
        /*001a*/ 	.short	0x0064
        /*001c*/ 	.short	0x0082
	.zero		2


//--------------------- .nv.info                  --------------------------
	.section	.nv.info,"",@"SHT_CUDA_INFO"
	.align	4


	//----- nvinfo : EIATTR_REGCOUNT
	.align		4
        /*0000*/ 	.byte	0x04, 0x2f
        /*0002*/ 	.short	(.L_1 - .L_0)
	.align		4
.L_0:
        /*0004*/ 	.word	index@(_Z9scanBlks1PiS_iS_)
        /*0008*/ 	.word	0x0000000c


	//----- nvinfo : EIATTR_FRAME_SIZE
	.align		4
.L_1:
        /*000c*/ 	.byte	0x04, 0x11
        /*000e*/ 	.short	(.L_3 - .L_2)
	.align		4
.L_2:
        /*0010*/ 	.word	index@(_Z9scanBlks1PiS_iS_)
        /*0014*/ 	.word	0x00000000


	//----- nvinfo : EIATTR_REGCOUNT
	.align		4
.L_3:
        /*0018*/ 	.byte	0x04, 0x2f
        /*001a*/ 	.short	(.L_5 - .L_4)
	.align		4
.L_4:
        /*001c*/ 	.word	index@(_Z9scanBlks2PiS_iS_)
        /*0020*/ 	.word	0x00000011


	//----- nvinfo : EIATTR_FRAME_SIZE
	.align		4
.L_5:
        /*0024*/ 	.byte	0x04, 0x11
        /*0026*/ 	.short	(.L_7 - .L_6)
	.align		4
.L_6:
        /*0028*/ 	.word	index@(_Z9scanBlks2PiS_iS_)
        /*002c*/ 	.word	0x00000000


	//----- nvinfo : EIATTR_REGCOUNT
	.align		4
.L_7:
        /*0030*/ 	.byte	0x04, 0x2f
        /*0032*/ 	.short	(.L_9 - .L_8)
	.align		4
.L_8:
        /*0034*/ 	.word	index@(_Z10addPrevSumPiS_i)
        /*0038*/ 	.word	0x0000000c


	//----- nvinfo : EIATTR_FRAME_SIZE
	.align		4
.L_9:
        /*003c*/ 	.byte	0x04, 0x11
        /*003e*/ 	.short	(.L_11 - .L_10)
	.align		4
.L_10:
        /*0040*/ 	.word	index@(_Z10addPrevSumPiS_i)
        /*0044*/ 	.word	0x00000000


	//----- nvinfo : EIATTR_MIN_STACK_SIZE
	.align		4
.L_11:
        /*0048*/ 	.byte	0x04, 0x12
        /*004a*/ 	.short	(.L_13 - .L_12)
	.align		4
.L_12:
        /*004c*/ 	.word	index@(_Z10addPrevSumPiS_i)
        /*0050*/ 	.word	0x00000000


	//----- nvinfo : EIATTR_MIN_STACK_SIZE
	.align		4
.L_13:
        /*0054*/ 	.byte	0x04, 0x12
        /*0056*/ 	.short	(.L_15 - .L_14)
	.align		4
.L_14:
        /*0058*/ 	.word	index@(_Z9scanBlks2PiS_iS_)
        /*005c*/ 	.word	0x00000000


	//----- nvinfo : EIATTR_MIN_STACK_SIZE
	.align		4
.L_15:
        /*0060*/ 	.byte	0x04, 0x12
        /*0062*/ 	.short	(.L_17 - .L_16)
	.align		4
.L_16:
        /*0064*/ 	.word	index@(_Z9scanBlks1PiS_iS_)
        /*0068*/ 	.word	0x00000000
.L_17:


//--------------------- .nv.compat                --------------------------
	.section	.nv.compat,"",@"SHT_CUDA_COMPAT_INFO"
	.align	4
        /*0000*/ 	.byte	0x02, 0x09, 0x00, 0x00, 0x02, 0x02, 0x01, 0x00, 0x02, 0x05, 0x05, 0x00, 0x03, 0x07, 0x01, 0x01
        /*0010*/ 	.byte	0x02, 0x03, 0x00, 0x00, 0x02, 0x06, 0x01, 0x00, 0x04, 0x0b, 0x08, 0x00, 0x09, 0x00, 0x00, 0x00
        /*0020*/ 	.byte	0x00, 0x00, 0x00, 0x00


//--------------------- .nv.info._Z10addPrevSumPiS_i --------------------------
	.section	.nv.info._Z10addPrevSumPiS_i,"",@"SHT_CUDA_INFO"
	.sectionflags	@""
	.align	4


	//----- nvinfo : EIATTR_CUDA_API_VERSION
	.align		4
        /*0000*/ 	.byte	0x04, 0x37
        /*0002*/ 	.short	(.L_19 - .L_18)
.L_18:
        /*0004*/ 	.word	0x00000082


	//----- nvinfo : EIATTR_KPARAM_INFO
	.align		4
.L_19:
        /*0008*/ 	.byte	0x04, 0x17
        /*000a*/ 	.short	(.L_21 - .L_20)
.L_20:
        /*000c*/ 	.word	0x00000000
        /*0010*/ 	.short	0x0002
        /*0012*/ 	.short	0x0010
        /*0014*/ 	.byte	0x00, 0xf0, 0x11, 0x00


	//----- nvinfo : EIATTR_KPARAM_INFO
	.align		4
.L_21:
        /*0018*/ 	.byte	0x04, 0x17
        /*001a*/ 	.short	(.L_23 - .L_22)
.L_22:
        /*001c*/ 	.word	0x00000000
        /*0020*/ 	.short	0x0001
        /*0022*/ 	.short	0x0008
        /*0024*/ 	.byte	0x00, 0xf5, 0x21, 0x00


	//----- nvinfo : EIATTR_KPARAM_INFO
	.align		4
.L_23:
        /*0028*/ 	.byte	0x04, 0x17
        /*002a*/ 	.short	(.L_25 - .L_24)
.L_24:
        /*002c*/ 	.word	0x00000000
        /*0030*/ 	.short	0x0000
        /*0032*/ 	.short	0x0000
        /*0034*/ 	.byte	0x00, 0xf5, 0x21, 0x00


	//----- nvinfo : EIATTR_SPARSE_MMA_MASK
	.align		4
.L_25:
        /*0038*/ 	.byte	0x03, 0x50
        /*003a*/ 	.short	0x0000


	//----- nvinfo : EIATTR_MAXREG_COUNT
	.align		4
        /*003c*/ 	.byte	0x03, 0x1b
        /*003e*/ 	.short	0x00ff


	//----- nvinfo : EIATTR_MERCURY_ISA_VERSION
	.align		4
        /*0040*/ 	.byte	0x03, 0x5f
        /*0042*/ 	.short	0x0101


	//----- nvinfo : EIATTR_VRC_CTA_INIT_COUNT
	.align		4
        /*0044*/ 	.byte	0x02, 0x4a
	.zero		1
	.zero		1


	//----- nvinfo : EIATTR_EXIT_INSTR_OFFSETS
	.align		4
        /*0048*/ 	.byte	0x04, 0x1c
        /*004a*/ 	.short	(.L_27 - .L_26)


	//   ....[0]....
.L_26:
        /*004c*/ 	.word	0x00000080


	//   ....[1]....
        /*0050*/ 	.word	0x00000120


	//----- nvinfo : EIATTR_CBANK_PARAM_SIZE
	.align		4
.L_27:
        /*0054*/ 	.byte	0x03, 0x19
        /*0056*/ 	.short	0x0014


	//----- nvinfo : EIATTR_PARAM_CBANK
	.align		4
        /*0058*/ 	.byte	0x04, 0x0a
        /*005a*/ 	.short	(.L_29 - .L_28)
	.align		4
.L_28:
        /*005c*/ 	.word	index@(.nv.constant0._Z10addPrevSumPiS_i)
        /*0060*/ 	.short	0x0380
        /*0062*/ 	.short	0x0014


	//----- nvinfo : EIATTR_SW_WAR
	.align		4
.L_29:
        /*0064*/ 	.byte	0x04, 0x36
        /*0066*/ 	.short	(.L_31 - .L_30)
.L_30:
        /*0068*/ 	.word	0x00000008
.L_31:


//--------------------- .nv.info._Z9scanBlks2PiS_iS_ --------------------------
	.section	.nv.info._Z9scanBlks2PiS_iS_,"",@"SHT_CUDA_INFO"
	.sectionflags	@""
	.align	4


	//----- nvinfo : EIATTR_CUDA_API_VERSION
	.align		4
        /*0000*/ 	.byte	0x04, 0x37
        /*0002*/ 	.short	(.L_33 - .L_32)
.L_32:
        /*0004*/ 	.word	0x00000082


	//----- nvinfo : EIATTR_KPARAM_INFO
	.align		4
.L_33:
        /*0008*/ 	.byte	0x04, 0x17
        /*000a*/ 	.short	(.L_35 - .L_34)
.L_34:
        /*000c*/ 	.word	0x00000000
        /*0010*/ 	.short	0x0003
        /*0012*/ 	.short	0x0018
        /*0014*/ 	.byte	0x00, 0xf5, 0x21, 0x00


	//----- nvinfo : EIATTR_KPARAM_INFO
	.align		4
.L_35:
        /*0018*/ 	.byte	0x04, 0x17
        /*001a*/ 	.short	(.L_37 - .L_36)
.L_36:
        /*001c*/ 	.word	0x00000000
        /*0020*/ 	.short	0x0002
        /*0022*/ 	.short	0x0010
        /*0024*/ 	.byte	0x00, 0xf0, 0x11, 0x00


	//----- nvinfo : EIATTR_KPARAM_INFO
	.align		4
.L_37:
        /*0028*/ 	.byte	0x04, 0x17
        /*002a*/ 	.short	(.L_39 - .L_38)
.L_38:
        /*002c*/ 	.word	0x00000000
        /*0030*/ 	.short	0x0001
        /*0032*/ 	.short	0x0008
        /*0034*/ 	.byte	0x00, 0xf5, 0x21, 0x00


	//----- nvinfo : EIATTR_KPARAM_INFO
	.align		4
.L_39:
        /*0038*/ 	.byte	0x04, 0x17
        /*003a*/ 	.short	(.L_41 - .L_40)
.L_40:
        /*003c*/ 	.word	0x00000000
        /*0040*/ 	.short	0x0000
        /*0042*/ 	.short	0x0000
        /*0044*/ 	.byte	0x00, 0xf5, 0x21, 0x00


	//----- nvinfo : EIATTR_SPARSE_MMA_MASK
	.align		4
.L_41:
        /*0048*/ 	.byte	0x03, 0x50
        /*004a*/ 	.short	0x0000


	//----- nvinfo : EIATTR_MAXREG_COUNT
	.align		4
        /*004c*/ 	.byte	0x03, 0x1b
        /*004e*/ 	.short	0x00ff


	//----- nvinfo : EIATTR_NUM_BARRIERS
	.align		4
        /*0050*/ 	.byte	0x02, 0x4c
        /*0052*/ 	.byte	0x01
	.zero		1


	//----- nvinfo : EIATTR_MERCURY_ISA_VERSION
	.align		4
        /*0054*/ 	.byte	0x03, 0x5f
        /*0056*/ 	.short	0x0101


	//----- nvinfo : EIATTR_VRC_CTA_INIT_COUNT
	.align		4
        /*0058*/ 	.byte	0x02, 0x4a
	.zero		1
	.zero		1


	//----- nvinfo : EIATTR_EXIT_INSTR_OFFSETS
	.align		4
        /*005c*/ 	.byte	0x04, 0x1c
        /*005e*/ 	.short	(.L_43 - .L_42)


	//   ....[0]....
.L_42:
        /*0060*/ 	.word	0x000004a0


	//   ....[1]....
        /*0064*/ 	.word	0x00000500


	//----- nvinfo : EIATTR_CBANK_PARAM_SIZE
	.align		4
.L_43:
        /*0068*/ 	.byte	0x03, 0x19
        /*006a*/ 	.short	0x0020


	//----- nvinfo : EIATTR_PARAM_CBANK
	.align		4
        /*006c*/ 	.byte	0x04, 0x0a
        /*006e*/ 	.short	(.L_45 - .L_44)
	.align		4
.L_44:
        /*0070*/ 	.word	index@(.nv.constant0._Z9scanBlks2PiS_iS_)
        /*0074*/ 	.short	0x0380
        /*0076*/ 	.short	0x0020


	//----- nvinfo : EIATTR_SW_WAR
	.align		4
.L_45:
        /*0078*/ 	.byte	0x04, 0x36
        /*007a*/ 	.short	(.L_47 - .L_46)
.L_46:
        /*007c*/ 	.word	0x00000008
.L_47:


//--------------------- .nv.info._Z9scanBlks1PiS_iS_ --------------------------
	.section	.nv.info._Z9scanBlks1PiS_iS_,"",@"SHT_CUDA_INFO"
	.sectionflags	@""
	.align	4


	//----- nvinfo : EIATTR_CUDA_API_VERSION
	.align		4
        /*0000*/ 	.byte	0x04, 0x37
        /*0002*/ 	.short	(.L_49 - .L_48)
.L_48:
        /*0004*/ 	.word	0x00000082


	//----- nvinfo : EIATTR_KPARAM_INFO
	.align		4
.L_49:
        /*0008*/ 	.byte	0x04, 0x17
        /*000a*/ 	.short	(.L_51 - .L_50)
.L_50:
        /*000c*/ 	.word	0x00000000
        /*0010*/ 	.short	0x0003
        /*0012*/ 	.short	0x0018
        /*0014*/ 	.byte	0x00, 0xf5, 0x21, 0x00


	//----- nvinfo : EIATTR_KPARAM_INFO
	.align		4
.L_51:
        /*0018*/ 	.byte	0x04, 0x17
        /*001a*/ 	.short	(.L_53 - .L_52)
.L_52:
        /*001c*/ 	.word	0x00000000
        /*0020*/ 	.short	0x0002
        /*0022*/ 	.short	0x0010
        /*0024*/ 	.byte	0x00, 0xf0, 0x11, 0x00


	//----- nvinfo : EIATTR_KPARAM_INFO
	.align		4
.L_53:
        /*0028*/ 	.byte	0x04, 0x17
        /*002a*/ 	.short	(.L_55 - .L_54)
.L_54:
        /*002c*/ 	.word	0x00000000
        /*0030*/ 	.short	0x0001
        /*0032*/ 	.short	0x0008
        /*0034*/ 	.byte	0x00, 0xf5, 0x21, 0x00


	//----- nvinfo : EIATTR_KPARAM_INFO
	.align		4
.L_55:
        /*0038*/ 	.byte	0x04, 0x17
        /*003a*/ 	.short	(.L_57 - .L_56)
.L_56:
        /*003c*/ 	.word	0x00000000
        /*0040*/ 	.short	0x0000
        /*0042*/ 	.short	0x0000
        /*0044*/ 	.byte	0x00, 0xf5, 0x21, 0x00


	//----- nvinfo : EIATTR_SPARSE_MMA_MASK
	.align		4
.L_57:
        /*0048*/ 	.byte	0x03, 0x50
        /*004a*/ 	.short	0x0000


	//----- nvinfo : EIATTR_MAXREG_COUNT
	.align		4
        /*004c*/ 	.byte	0x03, 0x1b
        /*004e*/ 	.short	0x00ff


	//----- nvinfo : EIATTR_NUM_BARRIERS
	.align		4
        /*0050*/ 	.byte	0x02, 0x4c
        /*0052*/ 	.byte	0x01
	.zero		1


	//----- nvinfo : EIATTR_MERCURY_ISA_VERSION
	.align		4
        /*0054*/ 	.byte	0x03, 0x5f
        /*0056*/ 	.short	0x0101


	//----- nvinfo : EIATTR_VRC_CTA_INIT_COUNT
	.align		4
        /*0058*/ 	.byte	0x02, 0x4a
	.zero		1
	.zero		1


	//----- nvinfo : EIATTR_EXIT_INSTR_OFFSETS
	.align		4
        /*005c*/ 	.byte	0x04, 0x1c
        /*005e*/ 	.short	(.L_59 - .L_58)


	//   ....[0]....
.L_58:
        /*0060*/ 	.word	0x000002a0


	//   ....[1]....
        /*0064*/ 	.word	0x00000300


	//----- nvinfo : EIATTR_CBANK_PARAM_SIZE
	.align		4
.L_59:
        /*0068*/ 	.byte	0x03, 0x19
        /*006a*/ 	.short	0x0020


	//----- nvinfo : EIATTR_PARAM_CBANK
	.align		4
        /*006c*/ 	.byte	0x04, 0x0a
        /*006e*/ 	.short	(.L_61 - .L_60)
	.align		4
.L_60:
        /*0070*/ 	.word	index@(.nv.constant0._Z9scanBlks1PiS_iS_)
        /*0074*/ 	.short	0x0380
        /*0076*/ 	.short	0x0020


	//----- nvinfo : EIATTR_SW_WAR
	.align		4
.L_61:
        /*0078*/ 	.byte	0x04, 0x36
        /*007a*/ 	.short	(.L_63 - .L_62)
.L_62:
        /*007c*/ 	.word	0x00000008
.L_63:


//--------------------- .nv.callgraph             --------------------------
	.section	.nv.callgraph,"",@"SHT_CUDA_CALLGRAPH"
	.align	4
	.sectionentsize	8
	.align		4
        /*0000*/ 	.word	0x00000000
	.align		4
        /*0004*/ 	.word	0xffffffff
	.align		4
        /*0008*/ 	.word	0x00000000
	.align		4
        /*000c*/ 	.word	0xfffffffe
	.align		4
        /*0010*/ 	.word	0x00000000
	.align		4
        /*0014*/ 	.word	0xfffffffd
	.align		4
        /*0018*/ 	.word	0x00000000
	.align		4
        /*001c*/ 	.word	0xfffffffc


//--------------------- .text._Z10addPrevSumPiS_i --------------------------
	.section	.text._Z10addPrevSumPiS_i,"ax",@progbits
	.align	128
        .global         _Z10addPrevSumPiS_i
        .type           _Z10addPrevSumPiS_i,@function
        .size           _Z10addPrevSumPiS_i,(.L_x_8 - _Z10addPrevSumPiS_i)
        .other          _Z10addPrevSumPiS_i,@"STO_CUDA_ENTRY STV_DEFAULT"
_Z10addPrevSumPiS_i:
.text._Z10addPrevSumPiS_i:
[----:B------:R-:W-:Y:S01]  /*0000*/  LDC R1, c[0x0][0x37c] ;  /* 0x0000df00ff017b82 */ /* 0x000fe20000000800 */
[----:B------:R-:W0:Y:S01]  /*0010*/  S2R R0, SR_TID.X ;  /* 0x0000000000007919 */ /* 0x000e220000002100 */
[----:B------:R-:W0:Y:S01]  /*0020*/  LDCU UR4, c[0x0][0x360] ;  /* 0x00006c00ff0477ac */ /* 0x000e220008000800 */
[----:B------:R-:W1:Y:S01]  /*0030*/  S2R R9, SR_CTAID.X ;  /* 0x0000000000097919 */ /* 0x000e620000002500 */
[----:B------:R-:W2:Y:S01]  /*0040*/  LDCU UR5, c[0x0][0x390] ;  /* 0x00007200ff0577ac */ /* 0x000ea20008000800 */
[----:B0-----:R-:W-:-:S05]  /*0050*/  IADD3 R0, PT, PT, R0, UR4, RZ ;  /* 0x0000000400007c10 */ /* 0x001fca000fffe0ff */
[----:B-1----:R-:W-:-:S05]  /*0060*/  IMAD R7, R9, UR4, R0 ;  /* 0x0000000409077c24 */ /* 0x002fca000f8e0200 */
[----:B--2---:R-:W-:-:S13]  /*0070*/  ISETP.GE.AND P0, PT, R7, UR5, PT ;  /* 0x0000000507007c0c */ /* 0x004fda000bf06270 */
[----:B------:R-:W-:Y:S05]  /*0080*/  @P0 EXIT ;  /* 0x000000000000094d */ /* 0x000fea0003800000 */
[----:B------:R-:W0:Y:S01]  /*0090*/  LDC.64 R2, c[0x0][0x380] ;  /* 0x0000e000ff027b82 */ /* 0x000e220000000a00 */
[----:B------:R-:W1:Y:S07]  /*00a0*/  LDCU.64 UR4, c[0x0][0x358] ;  /* 0x00006b00ff0477ac */ /* 0x000e6e0008000a00 */
[----:B------:R-:W2:Y:S01]  /*00b0*/  LDC.64 R4, c[0x0][0x388] ;  /* 0x0000e200ff047b82 */ /* 0x000ea20000000a00 */
[----:B0-----:R-:W-:-:S06]  /*00c0*/  IMAD.WIDE.U32 R2, R9, 0x4, R2 ;  /* 0x0000000409027825 */ /* 0x001fcc00078e0002 */
[----:B-1----:R-:W3:Y:S01]  /*00d0*/  LDG.E R2, desc[UR4][R2.64] ;  /* 0x0000000402027981 */ /* 0x002ee2000c1e1900 */
[----:B--2---:R-:W-:-:S05]  /*00e0*/  IMAD.WIDE R4, R7, 0x4, R4 ;  /* 0x0000000407047825 */ /* 0x004fca00078e0204 */
[----:B------:R-:W3:Y:S02]  /*00f0*/  LDG.E R7, desc[UR4][R4.64] ;  /* 0x0000000404077981 */ /* 0x000ee4000c1e1900 */
[----:B---3--:R-:W-:-:S05]  /*0100*/  IADD3 R7, PT, PT, R2, R7, RZ ;  /* 0x0000000702077210 */ /* 0x008fca0007ffe0ff */
[----:B------:R-:W-:Y:S01]  /*0110*/  STG.E desc[UR4][R4.64], R7 ;  /* 0x0000000704007986 */ /* 0x000fe2000c101904 */
[----:B------:R-:W-:Y:S05]  /*0120*/  EXIT ;  /* 0x000000000000794d */ /* 0x000fea0003800000 */
.L_x_0:
[----:B------:R-:W-:-:S00]  /*0130*/  BRA `(.L_x_0) ;  /* 0xfffffffc00fc7947 */ /* 0x000fc0000383ffff */
[----:B------:R-:W-:-:S00]  /*0140*/  NOP ;  /* 0x0000000000007918 */ /* 0x000fc00000000000 */
        /* <DEDUP_REMOVED lines=11> */
.L_x_8:


//--------------------- .text._Z9scanBlks2PiS_iS_ --------------------------
	.section	.text._Z9scanBlks2PiS_iS_,"ax",@progbits
	.align	128
        .global         _Z9scanBlks2PiS_iS_
        .type           _Z9scanBlks2PiS_iS_,@function
        .size           _Z9scanBlks2PiS_iS_,(.L_x_9 - _Z9scanBlks2PiS_iS_)
        .other          _Z9scanBlks2PiS_iS_,@"STO_CUDA_ENTRY STV_DEFAULT"
_Z9scanBlks2PiS_iS_:
.text._Z9scanBlks2PiS_iS_:
[----:B------:R-:W-:Y:S01]  /*0000*/  LDC R1, c[0x0][0x37c] ;  /* 0x0000df00ff017b82 */ /* 0x000fe20000000800 */
[----:B------:R-:W0:Y:S01]  /*0010*/  S2R R0, SR_CTAID.X ;  /* 0x0000000000007919 */ /* 0x000e220000002500 */
[----:B------:R-:W0:Y:S01]  /*0020*/  LDCU UR8, c[0x0][0x360] ;  /* 0x00006c00ff0877ac */ /* 0x000e220008000800 */
[----:B------:R-:W1:Y:S01]  /*0030*/  S2R R3, SR_TID.X ;  /* 0x0000000000037919 */ /* 0x000e620000002100 */
[----:B------:R-:W2:Y:S01]  /*0040*/  LDCU UR4, c[0x0][0x390] ;  /* 0x00007200ff0477ac */ /* 0x000ea20008000800 */
[----:B------:R-:W3:Y:S01]  /*0050*/  LDCU.64 UR6, c[0x0][0x358] ;  /* 0x00006b00ff0677ac */ /* 0x000ee20008000a00 */
[----:B0-----:R-:W-:-:S04]  /*0060*/  IMAD R4, R0, UR8, RZ ;  /* 0x0000000800047c24 */ /* 0x001fc8000f8e02ff */
[----:B-1----:R-:W-:-:S04]  /*0070*/  IMAD R4, R4, 0x2, R3 ;  /* 0x0000000204047824 */ /* 0x002fc800078e0203 */
[C---:B------:R-:W-:Y:S01]  /*0080*/  VIADD R2, R4.reuse, UR8 ;  /* 0x0000000804027c36 */ /* 0x040fe20008000000 */
[----:B--2---:R-:W-:-:S04]  /*0090*/  ISETP.GE.AND P0, PT, R4, UR4, PT ;  /* 0x0000000404007c0c */ /* 0x004fc8000bf06270 */
[----:B------:R-:W-:-:S09]  /*00a0*/  ISETP.GE.AND P1, PT, R2, UR4, PT ;  /* 0x0000000402007c0c */ /* 0x000fd2000bf26270 */
[----:B------:R-:W0:Y:S08]  /*00b0*/  @!P0 LDC.64 R6, c[0x0][0x380] ;  /* 0x0000e000ff068b82 */ /* 0x000e300000000a00 */
[----:B------:R-:W1:Y:S01]  /*00c0*/  @!P1 LDC.64 R8, c[0x0][0x380] ;  /* 0x0000e000ff089b82 */ /* 0x000e620000000a00 */
[----:B0-----:R-:W-:-:S06]  /*00d0*/  @!P0 IMAD.WIDE R6, R4, 0x4, R6 ;  /* 0x0000000404068825 */ /* 0x001fcc00078e0206 */
[----:B---3--:R0:W2:Y:S01]  /*00e0*/  @!P0 LDG.E R7, desc[UR6][R6.64] ;  /* 0x0000000606078981 */ /* 0x0080a2000c1e1900 */
[----:B-1----:R-:W-:-:S06]  /*00f0*/  @!P1 IMAD.WIDE R8, R2, 0x4, R8 ;  /* 0x0000000402089825 */ /* 0x002fcc00078e0208 */
[----:B------:R-:W3:Y:S01]  /*0100*/  @!P1 LDG.E R8, desc[UR6][R8.64] ;  /* 0x0000000608089981 */ /* 0x000ee2000c1e1900 */
[----:B------:R-:W1:Y:S01]  /*0110*/  S2UR UR5, SR_CgaCtaId ;  /* 0x00000000000579c3 */ /* 0x000e620000008800 */
[----:B------:R-:W-:Y:S01]  /*0120*/  UMOV UR4, 0x400 ;  /* 0x0000040000047882 */ /* 0x000fe20000000000 */
[----:B------:R-:W-:Y:S01]  /*0130*/  IMAD.U32 R11, RZ, RZ, UR8 ;  /* 0x00000008ff0b7e24 */ /* 0x000fe2000f8e00ff */
[----:B-1----:R-:W-:-:S06]  /*0140*/  ULEA UR4, UR5, UR4, 0x18 ;  /* 0x0000000405047291 */ /* 0x002fcc000f8ec0ff */
[----:B------:R-:W-:-:S05]  /*0150*/  LEA R10, R3, UR4, 0x2 ;  /* 0x00000004030a7c11 */ /* 0x000fca000f8e10ff */
[----:B------:R-:W-:Y:S02]  /*0160*/  IMAD R13, R11, 0x4, R10 ;  /* 0x000000040b0d7824 */ /* 0x000fe400078e020a */
[----:B------:R-:W-:Y:S01]  /*0170*/  HFMA2 R12, -RZ, RZ, 0, 5.9604644775390625e-08 ;  /* 0x00000001ff0c7431 */ /* 0x000fe200000001ff */
[----:B0-----:R-:W-:Y:S01]  /*0180*/  LEA R6, R3, 0x2, 0x1 ;  /* 0x0000000203067811 */ /* 0x001fe200078e08ff */
[----:B------:R-:W-:Y:S01]  /*0190*/  IMAD.SHL.U32 R5, R11, 0x2, RZ ;  /* 0x000000020b057824 */ /* 0x000fe200078e00ff */
[----:B--2---:R0:W-:Y:S04]  /*01a0*/  @!P0 STS [R10], R7 ;  /* 0x000000070a008388 */ /* 0x0041e80000000800 */
[----:B---3--:R0:W-:Y:S01]  /*01b0*/  @!P1 STS [R13], R8 ;  /* 0x000000080d009388 */ /* 0x0081e20000000800 */
[----:B------:R-:W-:Y:S06]  /*01c0*/  BAR.SYNC.DEFER_BLOCKING 0x0 ;  /* 0x0000000000007b1d */ /* 0x000fec0000010000 */
.L_x_1:
[----:B0-----:R-:W-:-:S04]  /*01d0*/  IMAD R7, R6, R12, RZ ;  /* 0x0000000c06077224 */ /* 0x001fc800078e02ff */
[----:B------:R-:W-:-:S05]  /*01e0*/  VIADD R8, R7, 0xffffffff ;  /* 0xffffffff07087836 */ /* 0x000fca0000000000 */
[----:B------:R-:W-:-:S13]  /*01f0*/  ISETP.GE.U32.AND P0, PT, R8, R5, PT ;  /* 0x000000050800720c */ /* 0x000fda0003f06070 */
[----:B------:R-:W-:-:S05]  /*0200*/  @!P0 IMAD.IADD R7, R7, 0x1, -R12 ;  /* 0x0000000107078824 */ /* 0x000fca00078e0a0c */
[----:B------:R-:W-:-:S04]  /*0210*/  @!P0 LEA R7, R7, UR4, 0x2 ;  /* 0x0000000407078c11 */ /* 0x000fc8000f8e10ff */
[C---:B------:R-:W-:Y:S01]  /*0220*/  @!P0 LEA R8, R12.reuse, R7, 0x2 ;  /* 0x000000070c088211 */ /* 0x040fe200078e10ff */
[----:B------:R-:W-:Y:S01]  /*0230*/  IMAD.SHL.U32 R12, R12, 0x2, RZ ;  /* 0x000000020c0c7824 */ /* 0x000fe200078e00ff */
[----:B------:R-:W-:Y:S04]  /*0240*/  @!P0 LDS R7, [R7+-0x4] ;  /* 0xfffffc0007078984 */ /* 0x000fe80000000800 */
[----:B------:R-:W0:Y:S02]  /*0250*/  @!P0 LDS R14, [R8+-0x4] ;  /* 0xfffffc00080e8984 */ /* 0x000e240000000800 */
[----:B0-----:R-:W-:-:S05]  /*0260*/  @!P0 IMAD.IADD R9, R7, 0x1, R14 ;  /* 0x0000000107098824 */ /* 0x001fca00078e020e */
[----:B------:R1:W-:Y:S01]  /*0270*/  @!P0 STS [R8+-0x4], R9 ;  /* 0xfffffc0908008388 */ /* 0x0003e20000000800 */
[----:B------:R-:W-:Y:S01]  /*0280*/  BAR.SYNC.DEFER_BLOCKING 0x0 ;  /* 0x0000000000007b1d */ /* 0x000fe20000010000 */
[----:B------:R-:W-:-:S13]  /*0290*/  ISETP.GE.U32.AND P0, PT, R12, R5, PT ;  /* 0x000000050c00720c */ /* 0x000fda0003f06070 */
[----:B-1----:R-:W-:Y:S05]  /*02a0*/  @!P0 BRA `(.L_x_1) ;  /* 0xfffffffc00c88947 */ /* 0x002fea000383ffff */
[----:B------:R-:W-:-:S13]  /*02b0*/  ISETP.GE.U32.AND P0, PT, R11, 0x2, PT ;  /* 0x000000020b00780c */ /* 0x000fda0003f06070 */
[----:B------:R-:W-:Y:S05]  /*02c0*/  @!P0 BRA `(.L_x_2) ;  /* 0x0000000000388947 */ /* 0x000fea0003800000 */
.L_x_3:
[----:B------:R-:W-:-:S05]  /*02d0*/  SHF.R.U32.HI R14, RZ, 0x1, R11 ;  /* 0x00000001ff0e7819 */ /* 0x000fca000001160b */
[----:B------:R-:W-:-:S05]  /*02e0*/  IMAD R7, R6, R14, RZ ;  /* 0x0000000e06077224 */ /* 0x000fca00078e02ff */
[----:B------:R-:W-:-:S04]  /*02f0*/  IADD3 R8, PT, PT, R7, -0x1, R14 ;  /* 0xffffffff07087810 */ /* 0x000fc80007ffe00e */
[----:B------:R-:W-:-:S13]  /*0300*/  ISETP.GE.U32.AND P0, PT, R8, R5, PT ;  /* 0x000000050800720c */ /* 0x000fda0003f06070 */
[----:B------:R-:W-:-:S05]  /*0310*/  @!P0 LEA R7, R7, UR4, 0x2 ;  /* 0x0000000407078c11 */ /* 0x000fca000f8e10ff */
[----:B------:R-:W-:Y:S02]  /*0320*/  @!P0 IMAD R8, R14, 0x4, R7 ;  /* 0x000000040e088824 */ /* 0x000fe400078e0207 */
[----:B------:R-:W-:Y:S04]  /*0330*/  @!P0 LDS R7, [R7+-0x4] ;  /* 0xfffffc0007078984 */ /* 0x000fe80000000800 */
[----:B------:R-:W0:Y:S02]  /*0340*/  @!P0 LDS R12, [R8+-0x4] ;  /* 0xfffffc00080c8984 */ /* 0x000e240000000800 */
[----:B0-----:R-:W-:-:S05]  /*0350*/  @!P0 IADD3 R9, PT, PT, R7, R12, RZ ;  /* 0x0000000c07098210 */ /* 0x001fca0007ffe0ff */
[----:B------:R0:W-:Y:S01]  /*0360*/  @!P0 STS [R8+-0x4], R9 ;  /* 0xfffffc0908008388 */ /* 0x0001e20000000800 */
[----:B------:R-:W-:Y:S01]  /*0370*/  BAR.SYNC.DEFER_BLOCKING 0x0 ;  /* 0x0000000000007b1d */ /* 0x000fe20000010000 */
[----:B------:R-:W-:Y:S01]  /*0380*/  ISETP.GT.U32.AND P0, PT, R11, 0x3, PT ;  /* 0x000000030b00780c */ /* 0x000fe20003f04070 */
[----:B------:R-:W-:-:S12]  /*0390*/  IMAD.MOV.U32 R11, RZ, RZ, R14 ;  /* 0x000000ffff0b7224 */ /* 0x000fd800078e000e */
[----:B0-----:R-:W-:Y:S05]  /*03a0*/  @P0 BRA `(.L_x_3) ;  /* 0xfffffffc00c80947 */ /* 0x001fea000383ffff */
.L_x_2:
[----:B------:R-:W0:Y:S01]  /*03b0*/  LDCU UR5, c[0x0][0x390] ;  /* 0x00007200ff0577ac */ /* 0x000e220008000800 */
[----:B------:R-:W1:Y:S01]  /*03c0*/  LDCU.64 UR8, c[0x0][0x398] ;  /* 0x00007300ff0877ac */ /* 0x000e620008000a00 */
[----:B0-----:R-:W-:Y:S02]  /*03d0*/  ISETP.GE.AND P1, PT, R4, UR5, PT ;  /* 0x0000000504007c0c */ /* 0x001fe4000bf26270 */
[----:B------:R-:W-:Y:S02]  /*03e0*/  ISETP.GE.AND P2, PT, R2, UR5, PT ;  /* 0x0000000502007c0c */ /* 0x000fe4000bf46270 */
[----:B-1----:R-:W-:-:S04]  /*03f0*/  ISETP.NE.U32.AND P0, PT, RZ, UR8, PT ;  /* 0x00000008ff007c0c */ /* 0x002fc8000bf05070 */
[----:B------:R-:W-:-:S04]  /*0400*/  ISETP.NE.AND.EX P0, PT, RZ, UR9, PT, P0 ;  /* 0x00000009ff007c0c */ /* 0x000fc8000bf05300 */
[----:B------:R-:W-:Y:S01]  /*0410*/  ISETP.NE.OR P0, PT, R3, RZ, !P0 ;  /* 0x000000ff0300720c */ /* 0x000fe20004705670 */
[----:B------:R-:W0:Y:S01]  /*0420*/  @!P1 LDS R11, [R10] ;  /* 0x000000000a0b9984 */ /* 0x000e220000000800 */
[----:B------:R-:W1:Y:S03]  /*0430*/  @!P1 LDC.64 R6, c[0x0][0x388] ;  /* 0x0000e200ff069b82 */ /* 0x000e660000000a00 */
[----:B------:R-:W2:Y:S05]  /*0440*/  @!P2 LDS R13, [R13] ;  /* 0x000000000d0da984 */ /* 0x000eaa0000000800 */
[----:B------:R-:W3:Y:S01]  /*0450*/  @!P2 LDC.64 R8, c[0x0][0x388] ;  /* 0x0000e200ff08ab82 */ /* 0x000ee20000000a00 */
[----:B-1----:R-:W-:-:S04]  /*0460*/  @!P1 IMAD.WIDE R6, R4, 0x4, R6 ;  /* 0x0000000404069825 */ /* 0x002fc800078e0206 */
[----:B---3--:R-:W-:Y:S01]  /*0470*/  @!P2 IMAD.WIDE R2, R2, 0x4, R8 ;  /* 0x000000040202a825 */ /* 0x008fe200078e0208 */
[----:B0-----:R0:W-:Y:S04]  /*0480*/  @!P1 STG.E desc[UR6][R6.64], R11 ;  /* 0x0000000b06009986 */ /* 0x0011e8000c101906 */
[----:B--2---:R0:W-:Y:S01]  /*0490*/  @!P2 STG.E desc[UR6][R2.64], R13 ;  /* 0x0000000d0200a986 */ /* 0x0041e2000c101906 */
[----:B------:R-:W-:Y:S05]  /*04a0*/  @P0 EXIT ;  /* 0x000000000000094d */ /* 0x000fea0003800000 */
[----:B------:R-:W-:Y:S01]  /*04b0*/  LEA R5, R5, UR4, 0x2 ;  /* 0x0000000405057c11 */ /* 0x000fe2000f8e10ff */
[----:B0-----:R-:W0:Y:S05]  /*04c0*/  LDC.64 R2, c[0x0][0x398] ;  /* 0x0000e600ff027b82 */ /* 0x001e2a0000000a00 */
[----:B------:R-:W1:Y:S01]  /*04d0*/  LDS R5, [R5+-0x4] ;  /* 0xfffffc0005057984 */ /* 0x000e620000000800 */
[----:B0-----:R-:W-:-:S05]  /*04e0*/  IMAD.WIDE.U32 R2, R0, 0x4, R2 ;  /* 0x0000000400027825 */ /* 0x001fca00078e0002 */
[----:B-1----:R-:W-:Y:S01]  /*04f0*/  STG.E desc[UR6][R2.64], R5 ;  /* 0x0000000502007986 */ /* 0x002fe2000c101906 */
[----:B------:R-:W-:Y:S05]  /*0500*/  EXIT ;  /* 0x000000000000794d */ /* 0x000fea0003800000 */
.L_x_4:
        /* <DEDUP_REMOVED lines=15> */
.L_x_9:


//--------------------- .text._Z9scanBlks1PiS_iS_ --------------------------
	.section	.text._Z9scanBlks1PiS_iS_,"ax",@progbits
	.align	128
        .global         _Z9scanBlks1PiS_iS_
        .type           _Z9scanBlks1PiS_iS_,@function
        .size           _Z9scanBlks1PiS_iS_,(.L_x_10 - _Z9scanBlks1PiS_iS_)
        .other          _Z9scanBlks1PiS_iS_,@"STO_CUDA_ENTRY STV_DEFAULT"
_Z9scanBlks1PiS_iS_:
.text._Z9scanBlks1PiS_iS_:
[----:B------:R-:W-:Y:S01]  /*0000*/  LDC R1, c[0x0][0x37c] ;  /* 0x0000df00ff017b82 */ /* 0x000fe20000000800 */
[----:B------:R-:W0:Y:S01]  /*0010*/  S2R R9, SR_CTAID.X ;  /* 0x0000000000097919 */ /* 0x000e220000002500 */
[----:B------:R-:W0:Y:S01]  /*0020*/  LDCU UR6, c[0x0][0x360] ;  /* 0x00006c00ff0677ac */ /* 0x000e220008000800 */
[----:B------:R-:W0:Y:S01]  /*0030*/  S2R R4, SR_TID.X ;  /* 0x0000000000047919 */ /* 0x000e220000002100 */
[----:B------:R-:W1:Y:S01]  /*0040*/  LDCU UR4, c[0x0][0x390] ;  /* 0x00007200ff0477ac */ /* 0x000e620008000800 */
[----:B------:R-:W2:Y:S01]  /*0050*/  LDCU.64 UR8, c[0x0][0x358] ;  /* 0x00006b00ff0877ac */ /* 0x000ea20008000a00 */
[----:B0-----:R-:W-:-:S05]  /*0060*/  IMAD R5, R9, UR6, R4 ;  /* 0x0000000609057c24 */ /* 0x001fca000f8e0204 */
[----:B-1----:R-:W-:-:S13]  /*0070*/  ISETP.GE.AND P0, PT, R5, UR4, PT ;  /* 0x0000000405007c0c */ /* 0x002fda000bf06270 */
[----:B------:R-:W0:Y:S02]  /*0080*/  @!P0 LDC.64 R2, c[0x0][0x380] ;  /* 0x0000e000ff028b82 */ /* 0x000e240000000a00 */
[----:B0-----:R-:W-:-:S06]  /*0090*/  @!P0 IMAD.WIDE R2, R5, 0x4, R2 ;  /* 0x0000000405028825 */ /* 0x001fcc00078e0202 */
[----:B--2---:R-:W2:Y:S01]  /*00a0*/  @!P0 LDG.E R3, desc[UR8][R2.64] ;  /* 0x0000000802038981 */ /* 0x004ea2000c1e1900 */
[----:B------:R-:W0:Y:S01]  /*00b0*/  S2UR UR5, SR_CgaCtaId ;  /* 0x00000000000579c3 */ /* 0x000e220000008800 */
[----:B------:R-:W-:Y:S01]  /*00c0*/  UMOV UR4, 0x400 ;  /* 0x0000040000047882 */ /* 0x000fe20000000000 */
[----:B------:R-:W-:Y:S02]  /*00d0*/  UISETP.GE.U32.AND UP0, UPT, UR6, 0x2, UPT ;  /* 0x000000020600788c */ /* 0x000fe4000bf06070 */
[----:B0-----:R-:W-:-:S06]  /*00e0*/  ULEA UR4, UR5, UR4, 0x18 ;  /* 0x0000000405047291 */ /* 0x001fcc000f8ec0ff */
[----:B------:R-:W-:-:S05]  /*00f0*/  LEA R0, R4, UR4, 0x2 ;  /* 0x0000000404007c11 */ /* 0x000fca000f8e10ff */
[----:B--2---:R0:W-:Y:S04]  /*0100*/  @!P0 STS [R0], R3 ;  /* 0x0000000300008388 */ /* 0x0041e80000000800 */
[----:B------:R0:W-:Y:S01]  /*0110*/  @P0 STS [R0], RZ ;  /* 0x000000ff00000388 */ /* 0x0001e20000000800 */
[----:B------:R-:W-:Y:S06]  /*0120*/  BAR.SYNC.DEFER_BLOCKING 0x0 ;  /* 0x0000000000007b1d */ /* 0x000fec0000010000 */
[----:B------:R-:W-:Y:S05]  /*0130*/  BRA.U !UP0, `(.L_x_5) ;  /* 0x0000000108347547 */ /* 0x000fea000b800000 */
[----:B------:R-:W-:-:S05]  /*0140*/  UMOV UR5, 0x1 ;  /* 0x0000000100057882 */ /* 0x000fca0000000000 */
.L_x_6:
[----:B------:R-:W-:-:S13]  /*0150*/  ISETP.GE.U32.AND P0, PT, R4, UR5, PT ;  /* 0x0000000504007c0c */ /* 0x000fda000bf06070 */
[----:B------:R-:W-:Y:S01]  /*0160*/  @P0 VIADD R2, R4, -UR5 ;  /* 0x8000000504020c36 */ /* 0x000fe20008000000 */
[----:B------:R-:W-:-:S04]  /*0170*/  USHF.L.U32 UR5, UR5, 0x1, URZ ;  /* 0x0000000105057899 */ /* 0x000fc800080006ff */
[----:B------:R-:W-:Y:S01]  /*0180*/  @P0 LEA R2, R2, UR4, 0x2 ;  /* 0x0000000402020c11 */ /* 0x000fe2000f8e10ff */
[----:B------:R-:W-:-:S05]  /*0190*/  UISETP.GE.U32.AND UP0, UPT, UR5, UR6, UPT ;  /* 0x000000060500728c */ /* 0x000fca000bf06070 */
[----:B------:R-:W-:Y:S01]  /*01a0*/  @P0 LDS R2, [R2] ;  /* 0x0000000002020984 */ /* 0x000fe20000000800 */
[----:B------:R-:W-:Y:S06]  /*01b0*/  @P0 BAR.SYNC.DEFER_BLOCKING 0x0 ;  /* 0x0000000000000b1d */ /* 0x000fec0000010000 */
[----:B01----:R-:W0:Y:S02]  /*01c0*/  @P0 LDS R3, [R0] ;  /* 0x0000000000030984 */ /* 0x003e240000000800 */
[----:B0-----:R-:W-:-:S05]  /*01d0*/  @P0 IMAD.IADD R3, R2, 0x1, R3 ;  /* 0x0000000102030824 */ /* 0x001fca00078e0203 */
[----:B------:R1:W-:Y:S01]  /*01e0*/  @P0 STS [R0], R3 ;  /* 0x0000000300000388 */ /* 0x0003e20000000800 */
[----:B------:R-:W-:Y:S06]  /*01f0*/  BAR.SYNC.DEFER_BLOCKING 0x0 ;  /* 0x0000000000007b1d */ /* 0x000fec0000010000 */
[----:B------:R-:W-:Y:S05]  /*0200*/  BRA.U !UP0, `(.L_x_6) ;  /* 0xfffffffd08d07547 */ /* 0x000fea000b83ffff */
.L_x_5:
[----:B------:R-:W2:Y:S01]  /*0210*/  LDCU UR5, c[0x0][0x390] ;  /* 0x00007200ff0577ac */ /* 0x000ea20008000800 */
[----:B------:R-:W3:Y:S01]  /*0220*/  LDCU.64 UR10, c[0x0][0x398] ;  /* 0x00007300ff0a77ac */ /* 0x000ee20008000a00 */
[----:B--2---:R-:W-:Y:S02]  /*0230*/  ISETP.GE.AND P1, PT, R5, UR5, PT ;  /* 0x0000000505007c0c */ /* 0x004fe4000bf26270 */
[----:B---3--:R-:W-:-:S04]  /*0240*/  ISETP.NE.U32.AND P0, PT, RZ, UR10, PT ;  /* 0x0000000aff007c0c */ /* 0x008fc8000bf05070 */
[----:B------:R-:W-:-:S07]  /*0250*/  ISETP.NE.AND.EX P0, PT, RZ, UR11, PT, P0 ;  /* 0x0000000bff007c0c */ /* 0x000fce000bf05300 */
[----:B------:R-:W2:Y:S01]  /*0260*/  @!P1 LDS R7, [R0] ;  /* 0x0000000000079984 */ /* 0x000ea20000000800 */
[----:B01----:R-:W0:Y:S02]  /*0270*/  @!P1 LDC.64 R2, c[0x0][0x388] ;  /* 0x0000e200ff029b82 */ /* 0x003e240000000a00 */
[----:B0-----:R-:W-:-:S05]  /*0280*/  @!P1 IMAD.WIDE R2, R5, 0x4, R2 ;  /* 0x0000000405029825 */ /* 0x001fca00078e0202 */
[----:B--2---:R0:W-:Y:S01]  /*0290*/  @!P1 STG.E desc[UR8][R2.64], R7 ;  /* 0x0000000702009986 */ /* 0x0041e2000c101908 */
[----:B------:R-:W-:Y:S05]  /*02a0*/  @!P0 EXIT ;  /* 0x000000000000894d */ /* 0x000fea0003800000 */
[----:B------:R-:W-:Y:S01]  /*02b0*/  ULEA UR4, UR6, UR4, 0x2 ;  /* 0x0000000406047291 */ /* 0x000fe2000f8e10ff */
[----:B0-----:R-:W0:Y:S08]  /*02c0*/  LDC.64 R2, c[0x0][0x398] ;  /* 0x0000e600ff027b82 */ /* 0x001e300000000a00 */
[----:B------:R-:W1:Y:S01]  /*02d0*/  LDS R5, [UR4+-0x4] ;  /* 0xfffffc04ff057984 */ /* 0x000e620008000800 */
[----:B0-----:R-:W-:-:S05]  /*02e0*/  IMAD.WIDE.U32 R2, R9, 0x4, R2 ;  /* 0x0000000409027825 */ /* 0x001fca00078e0002 */
[----:B-1----:R-:W-:Y:S01]  /*02f0*/  STG.E desc[UR8][R2.64], R5 ;  /* 0x0000000502007986 */ /* 0x002fe2000c101908 */
[----:B------:R-:W-:Y:S05]  /*0300*/  EXIT ;  /* 0x000000000000794d */ /* 0x000fea0003800000 */
.L_x_7:
        /* <DEDUP_REMOVED lines=15> */
.L_x_10:


//--------------------- .nv.shared._Z10addPrevSumPiS_i --------------------------
	.section	.nv.shared._Z10addPrevSumPiS_i,"aw",@nobits
	.sectionflags	@""
	.align	16
	.zero		1024


//--------------------- .nv.shared.reserved.0     --------------------------
	.section	.nv.shared.reserved.0,"aw",@nobits
	.weak		__nv_reservedSMEM_offset_0_alias
	.size		__nv_reservedSMEM_offset_0_alias, 0, 64
	.other		__nv_reservedSMEM_offset_0_alias,@"STO_CUDA_RESERVED_SHARED STV_DEFAULT"
__nv_reservedSMEM_offset_0_alias:
	.zero		0
	.zero		64


//--------------------- .nv.shared._Z9scanBlks2PiS_iS_ --------------------------
	.section	.nv.shared._Z9scanBlks2PiS_iS_,"aw",@nobits
	.sectionflags	@""
	.align	16
	.zero		1024


//--------------------- .nv.shared._Z9scanBlks1PiS_iS_ --------------------------
	.section	.nv.shared._Z9scanBlks1PiS_iS_,"aw",@nobits
	.sectionflags	@""
	.align	16
	.zero		1024


//--------------------- .nv.constant0._Z10addPrevSumPiS_i --------------------------
	.section	.nv.constant0._Z10addPrevSumPiS_i,"a",@progbits
	.sectionflags	@""
	.align	4
.nv.constant0._Z10addPrevSumPiS_i:
	.zero		916


//--------------------- .nv.constant0._Z9scanBlks2PiS_iS_ --------------------------
	.section	.nv.constant0._Z9scanBlks2PiS_iS_,"a",@progbits
	.sectionflags	@""
	.align	4
.nv.constant0._Z9scanBlks2PiS_iS_:
	.zero		928


//--------------------- .nv.constant0._Z9scanBlks1PiS_iS_ --------------------------
	.section	.nv.constant0._Z9scanBlks1PiS_iS_,"a",@progbits
	.sectionflags	@""
	.align	4
.nv.constant0._Z9scanBlks1PiS_iS_:
	.zero		928


//--------------------- SYMBOLS --------------------------

	.type		.nv.reservedSmem.offset0,@object
	.size		.nv.reservedSmem.offset0,0x4
	.type		.nv.reservedSmem.cap,@object
	.size		.nv.reservedSmem.cap,0x4
